	.headerflags	@"EF_CUDA_TEXMODE_UNIFIED EF_CUDA_64BIT_ADDRESS EF_CUDA_ACCELERATORS EF_CUDA_SM90 EF_CUDA_VIRTUAL_SM(EF_CUDA_SM90)"
	.elftype	@"ET_EXEC"


//--------------------- .nv.info                  --------------------------
	.section	.nv.info,"",@"SHT_CUDA_INFO"
	.align	4


	//----- nvinfo : EIATTR_REGCOUNT
	.align		4
        /*0000*/ 	.byte	0x04, 0x2f
        /*0002*/ 	.short	(.L_1 - .L_0)
	.align		4
.L_0:
        /*0004*/ 	.word	index@(triton_poi_fused_add_cat_mul_relu_sigmoid_20)
        /*0008*/ 	.word	0x00000012


	//----- nvinfo : EIATTR_MIN_STACK_SIZE
	.align		4
.L_1:
        /*000c*/ 	.byte	0x04, 0x12
        /*000e*/ 	.short	(.L_3 - .L_2)
	.align		4
.L_2:
        /*0010*/ 	.word	index@(triton_poi_fused_add_cat_mul_relu_sigmoid_20)
        /*0014*/ 	.word	0x00000000


	//----- nvinfo : EIATTR_FRAME_SIZE
	.align		4
.L_3:
        /*0018*/ 	.byte	0x04, 0x11
        /*001a*/ 	.short	(.L_5 - .L_4)
	.align		4
.L_4:
        /*001c*/ 	.word	index@(triton_poi_fused_add_cat_mul_relu_sigmoid_20)
        /*0020*/ 	.word	0x00000000


	//----- nvinfo : EIATTR_MIN_STACK_SIZE
	.align		4
.L_5:
        /*0024*/ 	.byte	0x04, 0x12
        /*0026*/ 	.short	(.L_7 - .L_6)
	.align		4
.L_6:
        /*0028*/ 	.word	index@(triton_poi_fused_add_cat_mul_relu_sigmoid_20)
        /*002c*/ 	.word	0x00000000
.L_7:


//--------------------- .nv.info.triton_poi_fused_add_cat_mul_relu_sigmoid_20 --------------------------
	.section	.nv.info.triton_poi_fused_add_cat_mul_relu_sigmoid_20,"",@"SHT_CUDA_INFO"
	.sectionflags	@""
	.align	4


	//----- nvinfo : EIATTR_CUDA_API_VERSION
	.align		4
        /*0000*/ 	.byte	0x04, 0x37
        /*0002*/ 	.short	(.L_9 - .L_8)
.L_8:
        /*0004*/ 	.word	0x0000007c


	//----- nvinfo : EIATTR_KPARAM_INFO
	.align		4
.L_9:
        /*0008*/ 	.byte	0x04, 0x17
        /*000a*/ 	.short	(.L_11 - .L_10)
.L_10:
        /*000c*/ 	.word	0x00000000
        /*0010*/ 	.short	0x0007
        /*0012*/ 	.short	0x0038
        /*0014*/ 	.byte	0x00, 0xf0, 0x11, 0x00


	//----- nvinfo : EIATTR_KPARAM_INFO
	.align		4
.L_11:
        /*0018*/ 	.byte	0x04, 0x17
        /*001a*/ 	.short	(.L_13 - .L_12)
.L_12:
        /*001c*/ 	.word	0x00000000
        /*0020*/ 	.short	0x0006
        /*0022*/ 	.short	0x0030
        /*0024*/ 	.byte	0x00, 0xf4, 0x21, 0x00


	//----- nvinfo : EIATTR_KPARAM_INFO
	.align		4
.L_13:
        /*0028*/ 	.byte	0x04, 0x17
        /*002a*/ 	.short	(.L_15 - .L_14)
.L_14:
        /*002c*/ 	.word	0x00000000
        /*0030*/ 	.short	0x0005
        /*0032*/ 	.short	0x0028
        /*0034*/ 	.byte	0x00, 0xf4, 0x21, 0x00


	//----- nvinfo : EIATTR_KPARAM_INFO
	.align		4
.L_15:
        /*0038*/ 	.byte	0x04, 0x17
        /*003a*/ 	.short	(.L_17 - .L_16)
.L_16:
        /*003c*/ 	.word	0x00000000
        /*0040*/ 	.short	0x0004
        /*0042*/ 	.short	0x0020
        /*0044*/ 	.byte	0x00, 0xf4, 0x21, 0x00


	//----- nvinfo : EIATTR_KPARAM_INFO
	.align		4
.L_17:
        /*0048*/ 	.byte	0x04, 0x17
        /*004a*/ 	.short	(.L_19 - .L_18)
.L_18:
        /*004c*/ 	.word	0x00000000
        /*0050*/ 	.short	0x0003
        /*0052*/ 	.short	0x0018
        /*0054*/ 	.byte	0x00, 0xf4, 0x21, 0x00


	//----- nvinfo : EIATTR_KPARAM_INFO
	.align		4
.L_19:
        /*0058*/ 	.byte	0x04, 0x17
        /*005a*/ 	.short	(.L_21 - .L_20)
.L_20:
        /*005c*/ 	.word	0x00000000
        /*0060*/ 	.short	0x0002
        /*0062*/ 	.short	0x0010
        /*0064*/ 	.byte	0x00, 0xf4, 0x21, 0x00


	//----- nvinfo : EIATTR_KPARAM_INFO
	.align		4
.L_21:
        /*0068*/ 	.byte	0x04, 0x17
        /*006a*/ 	.short	(.L_23 - .L_22)
.L_22:
        /*006c*/ 	.word	0x00000000
        /*0070*/ 	.short	0x0001
        /*0072*/ 	.short	0x0008
        /*0074*/ 	.byte	0x00, 0xf4, 0x21, 0x00


	//----- nvinfo : EIATTR_KPARAM_INFO
	.align		4
.L_23:
        /*0078*/ 	.byte	0x04, 0x17
        /*007a*/ 	.short	(.L_25 - .L_24)
.L_24:
        /*007c*/ 	.word	0x00000000
        /*0080*/ 	.short	0x0000
        /*0082*/ 	.short	0x0000
        /*0084*/ 	.byte	0x00, 0xf4, 0x21, 0x00


	//----- nvinfo : EIATTR_SPARSE_MMA_MASK
	.align		4
.L_25:
        /*0088*/ 	.byte	0x03, 0x50
        /*008a*/ 	.short	0x0000


	//----- nvinfo : EIATTR_MAXREG_COUNT
	.align		4
        /*008c*/ 	.byte	0x03, 0x1b
        /*008e*/ 	.short	0x00ff


	//----- nvinfo : EIATTR_EXIT_INSTR_OFFSETS
	.align		4
        /*0090*/ 	.byte	0x04, 0x1c
        /*0092*/ 	.short	(.L_27 - .L_26)


	//   ....[0]....
.L_26:
        /*0094*/ 	.word	0x000003d0


	//----- nvinfo : EIATTR_REQNTID
	.align		4
.L_27:
        /*0098*/ 	.byte	0x04, 0x10
        /*009a*/ 	.short	(.L_29 - .L_28)
.L_28:
        /*009c*/ 	.word	0x00000100
        /*00a0*/ 	.word	0x00000001
        /*00a4*/ 	.word	0x00000001


	//----- nvinfo : EIATTR_CBANK_PARAM_SIZE
	.align		4
.L_29:
        /*00a8*/ 	.byte	0x03, 0x19
        /*00aa*/ 	.short	0x003c


	//----- nvinfo : EIATTR_PARAM_CBANK
	.align		4
        /*00ac*/ 	.byte	0x04, 0x0a
        /*00ae*/ 	.short	(.L_31 - .L_30)
	.align		4
.L_30:
        /*00b0*/ 	.word	index@(.nv.constant0.triton_poi_fused_add_cat_mul_relu_sigmoid_20)
        /*00b4*/ 	.short	0x0210
        /*00b6*/ 	.short	0x003c


	//----- nvinfo : EIATTR_SW_WAR
	.align		4
.L_31:
        /*00b8*/ 	.byte	0x04, 0x36
        /*00ba*/ 	.short	(.L_33 - .L_32)
.L_32:
        /*00bc*/ 	.word	0x00000008
.L_33:


//--------------------- .nv.callgraph             --------------------------
	.section	.nv.callgraph,"",@"SHT_CUDA_CALLGRAPH"
	.align	4
	.sectionentsize	8
	.align		4
        /*0000*/ 	.word	0x00000000
	.align		4
        /*0004*/ 	.word	0xffffffff
	.align		4
        /*0008*/ 	.word	0x00000000
	.align		4
        /*000c*/ 	.word	0xfffffffe
	.align		4
        /*0010*/ 	.word	0x00000000
	.align		4
        /*0014*/ 	.word	0xfffffffd
	.align		4
        /*0018*/ 	.word	0x00000000
	.align		4
        /*001c*/ 	.word	0xfffffffc


//--------------------- .text.triton_poi_fused_add_cat_mul_relu_sigmoid_20 --------------------------
	.section	.text.triton_poi_fused_add_cat_mul_relu_sigmoid_20,"ax",@progbits
	.align	128
        .global         triton_poi_fused_add_cat_mul_relu_sigmoid_20
        .type           triton_poi_fused_add_cat_mul_relu_sigmoid_20,@function
        .size           triton_poi_fused_add_cat_mul_relu_sigmoid_20,(.L_x_1 - triton_poi_fused_add_cat_mul_relu_sigmoid_20)
        .other          triton_poi_fused_add_cat_mul_relu_sigmoid_20,@"STO_CUDA_ENTRY STV_DEFAULT"
triton_poi_fused_add_cat_mul_relu_sigmoid_20:
.text.triton_poi_fused_add_cat_mul_relu_sigmoid_20:
[----:B------:R-:W-:Y:S01]  /*0000*/  LDC R1, c[0x0][0x28] ;  /* 0x00000a00ff017b82 */ /* 0x000fe20000000800 */
[----:B------:R-:W1:Y:S07]  /*0010*/  S2R R0, SR_TID.X ;  /* 0x0000000000007919 */ /* 0x000e6e0000002100 */
[----:B------:R-:W2:Y:S01]  /*0020*/  LDC.64 R4, c[0x0][0x228] ;  /* 0x00008a00ff047b82 */ /* 0x000ea20000000a00 */
[----:B------:R-:W-:Y:S01]  /*0030*/  ULDC.64 UR4, c[0x0][0x208] ;  /* 0x0000820000047ab9 */ /* 0x000fe20000000a00 */
[----:B------:R-:W3:Y:S06]  /*0040*/  S2R R7, SR_CTAID.X ;  /* 0x0000000000077919 */ /* 0x000eec0000002500 */
[----:B------:R-:W4:Y:S08]  /*0050*/  LDC.64 R10, c[0x0][0x218] ;  /* 0x00008600ff0a7b82 */ /* 0x000f300000000a00 */
[----:B------:R-:W5:Y:S01]  /*0060*/  LDC.64 R8, c[0x0][0x210] ;  /* 0x00008400ff087b82 */ /* 0x000f620000000a00 */
[----:B-1----:R-:W-:-:S02]  /*0070*/  SHF.L.U32 R0, R0, 0x1, RZ ;  /* 0x0000000100007819 */ /* 0x002fc400000006ff */
[----:B---3--:R-:W-:Y:S02]  /*0080*/  SHF.R.S32.HI R3, RZ, 0x16, R7 ;  /* 0x00000016ff037819 */ /* 0x008fe40000011407 */
[----:B------:R-:W-:Y:S02]  /*0090*/  LOP3.LUT R0, R0, 0x1fe, RZ, 0xc0, !PT ;  /* 0x000001fe00007812 */ /* 0x000fe400078ec0ff */
[----:B------:R-:W-:Y:S02]  /*00a0*/  SGXT R3, R3, 0x1 ;  /* 0x000000010303781a */ /* 0x000fe40000000200 */
[----:B------:R-:W-:Y:S02]  /*00b0*/  LEA R0, R7, R0, 0x9 ;  /* 0x0000000007007211 */ /* 0x000fe400078e48ff */
[----:B------:R-:W1:Y:S02]  /*00c0*/  LDC.64 R6, c[0x0][0x230] ;  /* 0x00008c00ff067b82 */ /* 0x000e640000000a00 */
[----:B------:R-:W-:-:S04]  /*00d0*/  LEA.HI R3, R3, R0, RZ, 0x8 ;  /* 0x0000000003037211 */ /* 0x000fc800078f40ff */
[----:B------:R-:W-:Y:S02]  /*00e0*/  SHF.R.S32.HI R13, RZ, 0x8, R3 ;  /* 0x00000008ff0d7819 */ /* 0x000fe40000011403 */
[----:B------:R-:W3:Y:S03]  /*00f0*/  LDC.64 R2, c[0x0][0x220] ;  /* 0x00008800ff027b82 */ /* 0x000ee60000000a00 */
[----:B--2---:R-:W-:-:S06]  /*0100*/  IMAD.WIDE R4, R13, 0x4, R4 ;  /* 0x000000040d047825 */ /* 0x004fcc00078e0204 */
[----:B------:R-:W2:Y:S01]  /*0110*/  LDG.E.EL R4, desc[UR4][R4.64] ;  /* 0x0000000404047981 */ /* 0x000ea2000c2e1900 */
[----:B----4-:R-:W-:-:S04]  /*0120*/  IMAD.WIDE R10, R13, 0x4, R10 ;  /* 0x000000040d0a7825 */ /* 0x010fc800078e020a */
[----:B-----5:R-:W-:Y:S02]  /*0130*/  IMAD.WIDE R8, R0, 0x4, R8 ;  /* 0x0000000400087825 */ /* 0x020fe400078e0208 */
[----:B------:R4:W5:Y:S04]  /*0140*/  LDG.E.EL R10, desc[UR4][R10.64] ;  /* 0x000000040a0a7981 */ /* 0x000968000c2e1900 */
[----:B------:R-:W5:Y:S01]  /*0150*/  LDG.E.64 R8, desc[UR4][R8.64] ;  /* 0x0000000408087981 */ /* 0x000f62000c1e1b00 */
[----:B---3--:R-:W-:-:S04]  /*0160*/  IMAD.WIDE R2, R13, 0x4, R2 ;  /* 0x000000040d027825 */ /* 0x008fc800078e0202 */
[----:B-1----:R-:W-:Y:S01]  /*0170*/  IMAD.WIDE R6, R0, 0x4, R6 ;  /* 0x0000000400067825 */ /* 0x002fe200078e0206 */
[----:B------:R1:W3:Y:S05]  /*0180*/  LDG.E.EL R12, desc[UR4][R2.64] ;  /* 0x00000004020c7981 */ /* 0x0002ea000c2e1900 */
[----:B------:R-:W3:Y:S01]  /*0190*/  LDG.E.64 R6, desc[UR4][R6.64] ;  /* 0x0000000406067981 */ /* 0x000ee2000c1e1b00 */
[----:B------:R-:W-:Y:S01]  /*01a0*/  HFMA2.MMA R15, -RZ, RZ, 1.625, 0 ;  /* 0x3e800000ff0f7435 */ /* 0x000fe200000001ff */
[----:B----4-:R-:W-:Y:S01]  /*01b0*/  SHF.R.S32.HI R11, RZ, 0x1f, R0 ;  /* 0x0000001fff0b7819 */ /* 0x010fe20000011400 */
[----:B-1----:R-:W1:Y:S03]  /*01c0*/  LDC.64 R2, c[0x0][0x240] ;  /* 0x00009000ff027b82 */ /* 0x002e660000000a00 */
[----:B------:R-:W-:Y:S01]  /*01d0*/  LEA.HI R11, R11, R0, RZ, 0x10 ;  /* 0x000000000b0b7211 */ /* 0x000fe200078f80ff */
[----:B--2---:R-:W-:-:S04]  /*01e0*/  FADD R4, RZ, -R4 ;  /* 0x80000004ff047221 */ /* 0x004fc80000000000 */
[----:B------:R-:W-:-:S05]  /*01f0*/  FMUL R13, R4, 1.4426950216293334961 ;  /* 0x3fb8aa3b040d7820 */ /* 0x000fca0000400000 */
[----:B------:R-:W-:-:S13]  /*0200*/  FSETP.GEU.AND P0, PT, R13, -126, PT ;  /* 0xc2fc00000d00780b */ /* 0x000fda0003f0e000 */
[----:B------:R-:W-:-:S04]  /*0210*/  @!P0 FMUL R13, R13, 0.5 ;  /* 0x3f0000000d0d8820 */ /* 0x000fc80000400000 */
[----:B------:R-:W2:Y:S02]  /*0220*/  MUFU.EX2 R4, R13 ;  /* 0x0000000d00047308 */ /* 0x000ea40000000800 */
[----:B--2---:R-:W-:-:S04]  /*0230*/  @!P0 FMUL R4, R4, R4 ;  /* 0x0000000404048220 */ /* 0x004fc80000400000 */
[----:B------:R-:W-:Y:S02]  /*0240*/  FADD R14, R4, 1 ;  /* 0x3f800000040e7421 */ /* 0x000fe40000000000 */
[----:B------:R-:W2:Y:S03]  /*0250*/  LDC.64 R4, c[0x0][0x238] ;  /* 0x00008e00ff047b82 */ /* 0x000ea60000000a00 */
[----:B------:R-:W-:-:S13]  /*0260*/  FSETP.GT.AND P0, PT, R14, 8.50705917302346158658e+37, PT ;  /* 0x7e8000000e00780b */ /* 0x000fda0003f04000 */
[----:B------:R-:W-:-:S06]  /*0270*/  @P0 FMUL R14, R14, 0.25 ;  /* 0x3e8000000e0e0820 */ /* 0x000fcc0000400000 */
[----:B------:R-:W4:Y:S01]  /*0280*/  MUFU.RCP R14, R14 ;  /* 0x0000000e000e7308 */ /* 0x000f220000001000 */
[----:B------:R-:W-:Y:S01]  /*0290*/  FSEL R15, R15, 1, P0 ;  /* 0x3f8000000f0f7808 */ /* 0x000fe20000000000 */
[--C-:B-----5:R-:W-:Y:S01]  /*02a0*/  FADD R13, R8, -R10.reuse ;  /* 0x8000000a080d7221 */ /* 0x120fe20000000000 */
[----:B------:R-:W-:-:S03]  /*02b0*/  FADD R9, R9, -R10 ;  /* 0x8000000a09097221 */ /* 0x000fc60000000000 */
[C---:B---3--:R-:W-:Y:S01]  /*02c0*/  FMUL R13, R12.reuse, R13 ;  /* 0x0000000d0c0d7220 */ /* 0x048fe20000400000 */
[----:B------:R-:W-:Y:S01]  /*02d0*/  FMUL R12, R12, R9 ;  /* 0x000000090c0c7220 */ /* 0x000fe20000400000 */
[----:B------:R-:W-:Y:S02]  /*02e0*/  LOP3.LUT R9, R11, 0xffff0000, RZ, 0xc0, !PT ;  /* 0xffff00000b097812 */ /* 0x000fe400078ec0ff */
[----:B------:R-:W-:Y:S01]  /*02f0*/  SHF.R.S32.HI R11, RZ, 0x10, R11 ;  /* 0x00000010ff0b7819 */ /* 0x000fe2000001140b */
[----:B----4-:R-:W-:-:S04]  /*0300*/  FMUL R15, R14, R15 ;  /* 0x0000000f0e0f7220 */ /* 0x010fc80000400000 */
[-C--:B------:R-:W-:Y:S01]  /*0310*/  FFMA R13, R13, R15.reuse, R6 ;  /* 0x0000000f0d0d7223 */ /* 0x080fe20000000006 */
[----:B------:R-:W-:Y:S01]  /*0320*/  FFMA R7, R12, R15, R7 ;  /* 0x0000000f0c077223 */ /* 0x000fe20000000007 */
[----:B------:R-:W-:-:S03]  /*0330*/  IADD3 R6, R0, -R9, RZ ;  /* 0x8000000900067210 */ /* 0x000fc60007ffe0ff */
[----:B------:R-:W-:Y:S02]  /*0340*/  FSETP.GEU.AND P0, PT, R13, RZ, PT ;  /* 0x000000ff0d00720b */ /* 0x000fe40003f0e000 */
[----:B------:R-:W-:Y:S01]  /*0350*/  FSETP.GEU.AND P1, PT, R7, RZ, PT ;  /* 0x000000ff0700720b */ /* 0x000fe20003f2e000 */
[----:B------:R-:W-:Y:S01]  /*0360*/  IMAD R11, R11, 0x14000, R6 ;  /* 0x000140000b0b7824 */ /* 0x000fe200078e0206 */
[----:B------:R-:W-:Y:S01]  /*0370*/  FSEL R6, R13, RZ, P0 ;  /* 0x000000ff0d067208 */ /* 0x000fe20000000000 */
[----:B--2---:R-:W-:Y:S01]  /*0380*/  IMAD.WIDE R4, R0, 0x4, R4 ;  /* 0x0000000400047825 */ /* 0x004fe200078e0204 */
[----:B------:R-:W-:-:S03]  /*0390*/  FSEL R7, R7, RZ, P1 ;  /* 0x000000ff07077208 */ /* 0x000fc60000800000 */
[----:B-1----:R-:W-:Y:S02]  /*03a0*/  IMAD.WIDE R2, R11, 0x4, R2 ;  /* 0x000000040b027825 */ /* 0x002fe400078e0202 */
[----:B------:R-:W-:Y:S04]  /*03b0*/  STG.E.64 desc[UR4][R4.64], R6 ;  /* 0x0000000604007986 */ /* 0x000fe8000c101b04 */
[----:B------:R-:W-:Y:S01]  /*03c0*/  STG.E.64 desc[UR4][R2.64], R6 ;  /* 0x0000000602007986 */ /* 0x000fe2000c101b04 */
[----:B------:R-:W-:Y:S05]  /*03d0*/  EXIT ;  /* 0x000000000000794d */ /* 0x000fea0003800000 */
.L_x_0:
[----:B------:R-:W-:-:S00]  /*03e0*/  BRA `(.L_x_0) ;  /* 0xfffffffc00fc7947 */ /* 0x000fc0000383ffff */
[----:B------:R-:W-:-:S00]  /*03f0*/  NOP ;  /* 0x0000000000007918 */ /* 0x000fc00000000000 */
        /* <DEDUP_REMOVED lines=8> */
.L_x_1:


//--------------------- .nv.constant0.triton_poi_fused_add_cat_mul_relu_sigmoid_20 --------------------------
	.section	.nv.constant0.triton_poi_fused_add_cat_mul_relu_sigmoid_20,"a",@progbits
	.sectionflags	@""
	.align	4
.nv.constant0.triton_poi_fused_add_cat_mul_relu_sigmoid_20:
	.zero		588
